//
// Generated by NVIDIA NVVM Compiler
//
// Compiler Build ID: CL-36424714
// Cuda compilation tools, release 13.0, V13.0.88
// Based on NVVM 20.0.0
//

.version 9.0
.target sm_100
.address_size 64

	// .globl	exp2Govaluate

.visible .entry exp2Govaluate(
	.param .u64 .ptr .align 1 exp2Govaluate_param_0,
	.param .u32 exp2Govaluate_param_1
)
{
	.reg .pred 	%p<2>;
	.reg .b32 	%r<9>;
	.reg .b32 	%f<3>;
	.reg .b64 	%rd<5>;

	ld.param.u64 	%rd1, [exp2Govaluate_param_0];
	ld.param.u32 	%r2, [exp2Govaluate_param_1];
	mov.u32 	%r3, %ctaid.y;
	mov.u32 	%r4, %nctaid.x;
	mov.u32 	%r5, %ctaid.x;
	mad.lo.s32 	%r6, %r3, %r4, %r5;
	mov.u32 	%r7, %ntid.x;
	mov.u32 	%r8, %tid.x;
	mad.lo.s32 	%r1, %r6, %r7, %r8;
	setp.ge.s32 	%p1, %r1, %r2;
	@%p1 bra 	$L__BB0_2;
	cvta.to.global.u64 	%rd2, %rd1;
	mul.wide.s32 	%rd3, %r1, 4;
	add.s64 	%rd4, %rd2, %rd3;
	ld.global.f32 	%f1, [%rd4];
	ex2.approx.f32 	%f2, %f1;
	st.global.f32 	[%rd4], %f2;
$L__BB0_2:
	ret;

}


// ===== COMPILED SASS (sm_100) =====

	.target	sm_100

	.elftype	@"ET_EXEC"


//--------------------- .note.nv.tkinfo           --------------------------
	.section	.note.nv.tkinfo,"",@"SHT_NOTE"
	.sectionflags	@"SHF_NOTE_NV_TKINFO"
	.tkinfo
        /*0018*/ 	.word	0x00000002
        /*0030*/ 	.string	""
        /*0030*/ 	.string	"ptxas"
        /*0030*/ 	.string	"Cuda compilation tools, release 13.0, V13.0.88"
        /*0030*/ 	.string	"Build cuda_13.0.r13.0/compiler.36424714_0"
        /*0030*/ 	.string	"-arch sm_100 -m 64 "



//--------------------- .note.nv.cuinfo           --------------------------
	.section	.note.nv.cuinfo,"",@"SHT_NOTE"
	.sectionflags	@"SHF_NOTE_NV_CUINFO"
        /*0018*/ 	.short	0x0002
        /*001a*/ 	.short	0x0064
        /*001c*/ 	.short	0x0082
	.zero		2


//--------------------- .nv.info                  --------------------------
	.section	.nv.info,"",@"SHT_CUDA_INFO"
	.align	4


	//----- nvinfo : EIATTR_REGCOUNT
	.align		4
        /*0000*/ 	.byte	0x04, 0x2f
        /*0002*/ 	.short	(.L_1 - .L_0)
	.align		4
.L_0:
        /*0004*/ 	.word	index@(exp2Govaluate)
        /*0008*/ 	.word	0x00000008


	//----- nvinfo : EIATTR_FRAME_SIZE
	.align		4
.L_1:
        /*000c*/ 	.byte	0x04, 0x11
        /*000e*/ 	.short	(.L_3 - .L_2)
	.align		4
.L_2:
        /*0010*/ 	.word	index@(exp2Govaluate)
        /*0014*/ 	.word	0x00000000


	//----- nvinfo : EIATTR_MIN_STACK_SIZE
	.align		4
.L_3:
        /*0018*/ 	.byte	0x04, 0x12
        /*001a*/ 	.short	(.L_5 - .L_4)
	.align		4
.L_4:
        /*001c*/ 	.word	index@(exp2Govaluate)
        /*0020*/ 	.word	0x00000000
.L_5:


//--------------------- .nv.compat                --------------------------
	.section	.nv.compat,"",@"SHT_CUDA_COMPAT_INFO"
	.align	4
        /*0000*/ 	.byte	0x02, 0x09, 0x00, 0x00, 0x02, 0x02, 0x01, 0x00, 0x02, 0x05, 0x05, 0x00, 0x03, 0x07, 0x01, 0x01
        /*0010*/ 	.byte	0x02, 0x03, 0x00, 0x00, 0x02, 0x06, 0x01, 0x00, 0x04, 0x0b, 0x08, 0x00, 0x01, 0x00, 0x00, 0x00
        /*0020*/ 	.byte	0x00, 0x00, 0x00, 0x00


//--------------------- .nv.info.exp2Govaluate    --------------------------
	.section	.nv.info.exp2Govaluate,"",@"SHT_CUDA_INFO"
	.sectionflags	@""
	.align	4


	//----- nvinfo : EIATTR_CUDA_API_VERSION
	.align		4
        /*0000*/ 	.byte	0x04, 0x37
        /*0002*/ 	.short	(.L_7 - .L_6)
.L_6:
        /*0004*/ 	.word	0x00000082


	//----- nvinfo : EIATTR_KPARAM_INFO
	.align		4
.L_7:
        /*0008*/ 	.byte	0x04, 0x17
        /*000a*/ 	.short	(.L_9 - .L_8)
.L_8:
        /*000c*/ 	.word	0x00000000
        /*0010*/ 	.short	0x0001
        /*0012*/ 	.short	0x0008
        /*0014*/ 	.byte	0x00, 0xf0, 0x11, 0x00


	//----- nvinfo : EIATTR_KPARAM_INFO
	.align		4
.L_9:
        /*0018*/ 	.byte	0x04, 0x17
        /*001a*/ 	.short	(.L_11 - .L_10)
.L_10:
        /*001c*/ 	.word	0x00000000
        /*0020*/ 	.short	0x0000
        /*0022*/ 	.short	0x0000
        /*0024*/ 	.byte	0x00, 0xf5, 0x21, 0x00


	//----- nvinfo : EIATTR_SPARSE_MMA_MASK
	.align		4
.L_11:
        /*0028*/ 	.byte	0x03, 0x50
        /*002a*/ 	.short	0x0000


	//----- nvinfo : EIATTR_MAXREG_COUNT
	.align		4
        /*002c*/ 	.byte	0x03, 0x1b
        /*002e*/ 	.short	0x00ff


	//----- nvinfo : EIATTR_MERCURY_ISA_VERSION
	.align		4
        /*0030*/ 	.byte	0x03, 0x5f
        /*0032*/ 	.short	0x0101


	//----- nvinfo : EIATTR_VRC_CTA_INIT_COUNT
	.align		4
        /*0034*/ 	.byte	0x02, 0x4a
	.zero		1
	.zero		1


	//----- nvinfo : EIATTR_EXIT_INSTR_OFFSETS
	.align		4
        /*0038*/ 	.byte	0x04, 0x1c
        /*003a*/ 	.short	(.L_13 - .L_12)


	//   ....[0]....
.L_12:
        /*003c*/ 	.word	0x000000a0


	//   ....[1]....
        /*0040*/ 	.word	0x00000140


	//----- nvinfo : EIATTR_CBANK_PARAM_SIZE
	.align		4
.L_13:
        /*0044*/ 	.byte	0x03, 0x19
        /*0046*/ 	.short	0x000c


	//----- nvinfo : EIATTR_PARAM_CBANK
	.align		4
        /*0048*/ 	.byte	0x04, 0x0a
        /*004a*/ 	.short	(.L_15 - .L_14)
	.align		4
.L_14:
        /*004c*/ 	.word	index@(.nv.constant0.exp2Govaluate)
        /*0050*/ 	.short	0x0380
        /*0052*/ 	.short	0x000c


	//----- nvinfo : EIATTR_SW_WAR
	.align		4
.L_15:
        /*0054*/ 	.byte	0x04, 0x36
        /*0056*/ 	.short	(.L_17 - .L_16)
.L_16:
        /*0058*/ 	.word	0x00000008
.L_17:


//--------------------- .nv.callgraph             --------------------------
	.section	.nv.callgraph,"",@"SHT_CUDA_CALLGRAPH"
	.align	4
	.sectionentsize	8
	.align		4
        /*0000*/ 	.word	0x00000000
	.align		4
        /*0004*/ 	.word	0xffffffff
	.align		4
        /*0008*/ 	.word	0x00000000
	.align		4
        /*000c*/ 	.word	0xfffffffe
	.align		4
        /*0010*/ 	.word	0x00000000
	.align		4
        /*0014*/ 	.word	0xfffffffd
	.align		4
        /*0018*/ 	.word	0x00000000
	.align		4
        /*001c*/ 	.word	0xfffffffc


//--------------------- .text.exp2Govaluate       --------------------------
	.section	.text.exp2Govaluate,"ax",@progbits
	.align	128
        .global         exp2Govaluate
        .type           exp2Govaluate,@function
        .size           exp2Govaluate,(.L_x_1 - exp2Govaluate)
        .other          exp2Govaluate,@"STO_CUDA_ENTRY STV_DEFAULT"
exp2Govaluate:
.text.exp2Govaluate:
[----:B------:R-:W-:Y:S01]  /*0000*/  LDC R1, c[0x0][0x37c] ;  /* 0x0000df00ff017b82 */ /* 0x000fe20000000800 */
[----:B------:R-:W0:Y:S07]  /*0010*/  S2R R0, SR_TID.X ;  /* 0x0000000000007919 */ /* 0x000e2e0000002100 */
[----:B------:R-:W-:Y:S01]  /*0020*/  S2UR UR4, SR_CTAID.Y ;  /* 0x00000000000479c3 */ /* 0x000fe20000002600 */
[----:B------:R-:W1:Y:S01]  /*0030*/  LDCU UR5, c[0x0][0x370] ;  /* 0x00006e00ff0577ac */ /* 0x000e620008000800 */
[----:B------:R-:W2:Y:S06]  /*0040*/  LDCU UR7, c[0x0][0x388] ;  /* 0x00007100ff0777ac */ /* 0x000eac0008000800 */
[----:B------:R-:W1:Y:S08]  /*0050*/  S2UR UR6, SR_CTAID.X ;  /* 0x00000000000679c3 */ /* 0x000e700000002500 */
[----:B------:R-:W0:Y:S01]  /*0060*/  LDC R5, c[0x0][0x360] ;  /* 0x0000d800ff057b82 */ /* 0x000e220000000800 */
[----:B-1----:R-:W-:-:S06]  /*0070*/  UIMAD UR4, UR4, UR5, UR6 ;  /* 0x00000005040472a4 */ /* 0x002fcc000f8e0206 */
[----:B0-----:R-:W-:-:S05]  /*0080*/  IMAD R5, R5, UR4, R0 ;  /* 0x0000000405057c24 */ /* 0x001fca000f8e0200 */
[----:B--2---:R-:W-:-:S13]  /*0090*/  ISETP.GE.AND P0, PT, R5, UR7, PT ;  /* 0x0000000705007c0c */ /* 0x004fda000bf06270 */
[----:B------:R-:W-:Y:S05]  /*00a0*/  @P0 EXIT ;  /* 0x000000000000094d */ /* 0x000fea0003800000 */
[----:B------:R-:W0:Y:S01]  /*00b0*/  LDC.64 R2, c[0x0][0x380] ;  /* 0x0000e000ff027b82 */ /* 0x000e220000000a00 */
[----:B------:R-:W1:Y:S01]  /*00c0*/  LDCU.64 UR4, c[0x0][0x358] ;  /* 0x00006b00ff0477ac */ /* 0x000e620008000a00 */
[----:B0-----:R-:W-:-:S05]  /*00d0*/  IMAD.WIDE R2, R5, 0x4, R2 ;  /* 0x0000000405027825 */ /* 0x001fca00078e0202 */
[----:B-1----:R-:W2:Y:S02]  /*00e0*/  LDG.E R0, desc[UR4][R2.64] ;  /* 0x0000000402007981 */ /* 0x002ea4000c1e1900 */
[----:B--2---:R-:W-:-:S13]  /*00f0*/  FSETP.GEU.AND P0, PT, R0, -126, PT ;  /* 0xc2fc00000000780b */ /* 0x004fda0003f0e000 */
[----:B------:R-:W-:-:S04]  /*0100*/  @!P0 FMUL R0, R0, 0.5 ;  /* 0x3f00000000008820 */ /* 0x000fc80000400000 */
[----:B------:R-:W0:Y:S02]  /*0110*/  MUFU.EX2 R5, R0 ;  /* 0x0000000000057308 */ /* 0x000e240000000800 */
[----:B0-----:R-:W-:-:S05]  /*0120*/  @!P0 FMUL R5, R5, R5 ;  /* 0x0000000505058220 */ /* 0x001fca0000400000 */
[----:B------:R-:W-:Y:S01]  /*0130*/  STG.E desc[UR4][R2.64], R5 ;  /* 0x0000000502007986 */ /* 0x000fe2000c101904 */
[----:B------:R-:W-:Y:S05]  /*0140*/  EXIT ;  /* 0x000000000000794d */ /* 0x000fea0003800000 */
.L_x_0:
[----:B------:R-:W-:-:S00]  /*0150*/  BRA `(.L_x_0) ;  /* 0xfffffffc00fc7947 */ /* 0x000fc0000383ffff */
[----:B------:R-:W-:-:S00]  /*0160*/  NOP ;  /* 0x0000000000007918 */ /* 0x000fc00000000000 */
        /* <DEDUP_REMOVED lines=9> */
.L_x_1:


//--------------------- .nv.shared.reserved.0     --------------------------
	.section	.nv.shared.reserved.0,"aw",@nobits
	.weak		__nv_reservedSMEM_offset_0_alias
	.size		__nv_reservedSMEM_offset_0_alias, 0, 64
	.other		__nv_reservedSMEM_offset_0_alias,@"STO_CUDA_RESERVED_SHARED STV_DEFAULT"
__nv_reservedSMEM_offset_0_alias:
	.zero		0
	.zero		64


//--------------------- .nv.constant0.exp2Govaluate --------------------------
	.section	.nv.constant0.exp2Govaluate,"a",@progbits
	.sectionflags	@""
	.align	4
.nv.constant0.exp2Govaluate:
	.zero		908


//--------------------- SYMBOLS --------------------------

	.type		.nv.reservedSmem.offset0,@object
	.size		.nv.reservedSmem.offset0,0x4
